//
// Generated by NVIDIA NVVM Compiler
//
// Compiler Build ID: CL-36424714
// Cuda compilation tools, release 13.0, V13.0.88
// Based on NVVM 20.0.0
//

.version 9.0
.target sm_100
.address_size 64

	// .globl	odd_even_phase1
.global .align 4 .u32 THREADS_IN_BLOCK = 1024;

.visible .entry odd_even_phase1(
	.param .u64 .ptr .align 1 odd_even_phase1_param_0,
	.param .u32 odd_even_phase1_param_1,
	.param .u32 odd_even_phase1_param_2
)
{
	.reg .pred 	%p<3>;
	.reg .b32 	%r<27>;
	.reg .b64 	%rd<7>;

	ld.param.u64 	%rd3, [odd_even_phase1_param_0];
	ld.param.u32 	%r5, [odd_even_phase1_param_1];
	ld.param.u32 	%r6, [odd_even_phase1_param_2];
	mov.u32 	%r8, %ctaid.x;
	mov.u32 	%r9, %ntid.x;
	mov.u32 	%r10, %tid.x;
	mov.u32 	%r11, %ctaid.y;
	mov.u32 	%r12, %ntid.y;
	mov.u32 	%r13, %tid.y;
	mad.lo.s32 	%r14, %r11, %r12, %r13;
	mov.u32 	%r15, %nctaid.x;
	mad.lo.s32 	%r16, %r14, %r15, %r8;
	mad.lo.s32 	%r17, %r16, %r9, %r10;
	mov.b32 	%r18, -1;
	shl.b32 	%r19, %r18, %r5;
	and.b32  	%r20, %r17, %r19;
	add.s32 	%r1, %r20, %r17;
	mov.b32 	%r21, 1;
	shl.b32 	%r2, %r21, %r5;
	add.s32 	%r22, %r1, %r2;
	max.s32 	%r24, %r1, %r22;
	setp.ge.s32 	%p1, %r24, %r6;
	@%p1 bra 	$L__BB0_3;
	cvta.to.global.u64 	%rd4, %rd3;
	mul.wide.s32 	%rd5, %r1, 4;
	add.s64 	%rd1, %rd4, %rd5;
	ld.global.u32 	%r3, [%rd1];
	mul.wide.s32 	%rd6, %r2, 4;
	add.s64 	%rd2, %rd1, %rd6;
	ld.global.u32 	%r4, [%rd2];
	setp.ge.s32 	%p2, %r4, %r3;
	@%p2 bra 	$L__BB0_3;
	atom.global.exch.b32 	%r25, [%rd2], %r3;
	atom.global.exch.b32 	%r26, [%rd1], %r4;
$L__BB0_3:
	ret;

}
	// .globl	odd_even_phase2
.visible .entry odd_even_phase2(
	.param .u64 .ptr .align 1 odd_even_phase2_param_0,
	.param .u32 odd_even_phase2_param_1,
	.param .u32 odd_even_phase2_param_2,
	.param .u32 odd_even_phase2_param_3
)
{
	.reg .pred 	%p<3>;
	.reg .b32 	%r<32>;
	.reg .b64 	%rd<7>;

	ld.param.u64 	%rd3, [odd_even_phase2_param_0];
	ld.param.u32 	%r5, [odd_even_phase2_param_1];
	ld.param.u32 	%r6, [odd_even_phase2_param_2];
	ld.param.u32 	%r7, [odd_even_phase2_param_3];
	mov.u32 	%r9, %ctaid.x;
	mov.u32 	%r10, %ntid.x;
	mov.u32 	%r11, %tid.x;
	mov.u32 	%r12, %ctaid.y;
	mov.u32 	%r13, %ntid.y;
	mov.u32 	%r14, %tid.y;
	mad.lo.s32 	%r15, %r12, %r13, %r14;
	mov.u32 	%r16, %nctaid.x;
	mad.lo.s32 	%r17, %r15, %r16, %r9;
	mad.lo.s32 	%r18, %r17, %r10, %r11;
	mov.b32 	%r19, 1;
	shl.b32 	%r1, %r19, %r5;
	sub.s32 	%r20, %r6, %r1;
	shr.s32 	%r21, %r18, %r5;
	div.s32 	%r22, %r18, %r20;
	shl.b32 	%r23, %r22, 1;
	add.s32 	%r24, %r21, %r23;
	add.s32 	%r25, %r24, 1;
	shl.b32 	%r26, %r25, %r5;
	add.s32 	%r2, %r26, %r18;
	add.s32 	%r27, %r2, %r1;
	max.s32 	%r29, %r2, %r27;
	setp.ge.s32 	%p1, %r29, %r7;
	@%p1 bra 	$L__BB1_3;
	cvta.to.global.u64 	%rd4, %rd3;
	mul.wide.s32 	%rd5, %r2, 4;
	add.s64 	%rd1, %rd4, %rd5;
	ld.global.u32 	%r3, [%rd1];
	mul.wide.s32 	%rd6, %r1, 4;
	add.s64 	%rd2, %rd1, %rd6;
	ld.global.u32 	%r4, [%rd2];
	setp.ge.s32 	%p2, %r4, %r3;
	@%p2 bra 	$L__BB1_3;
	atom.global.exch.b32 	%r30, [%rd2], %r3;
	atom.global.exch.b32 	%r31, [%rd1], %r4;
$L__BB1_3:
	ret;

}


// ===== COMPILED SASS (sm_100) =====

	.target	sm_100

	.elftype	@"ET_EXEC"


//--------------------- .note.nv.tkinfo           --------------------------
	.section	.note.nv.tkinfo,"",@"SHT_NOTE"
	.sectionflags	@"SHF_NOTE_NV_TKINFO"
	.tkinfo
        /*0018*/ 	.word	0x00000002
        /*0030*/ 	.string	""
        /*0030*/ 	.string	"ptxas"
        /*0030*/ 	.string	"Cuda compilation tools, release 13.0, V13.0.88"
        /*0030*/ 	.string	"Build cuda_13.0.r13.0/compiler.36424714_0"
        /*0030*/ 	.string	"-arch sm_100 -m 64 "



//--------------------- .note.nv.cuinfo           --------------------------
	.section	.note.nv.cuinfo,"",@"SHT_NOTE"
	.sectionflags	@"SHF_NOTE_NV_CUINFO"
        /*0018*/ 	.short	0x0002
        /*001a*/ 	.short	0x0064
        /*001c*/ 	.short	0x0082
	.zero		2


//--------------------- .nv.info                  --------------------------
	.section	.nv.info,"",@"SHT_CUDA_INFO"
	.align	4


	//----- nvinfo : EIATTR_REGCOUNT
	.align		4
        /*0000*/ 	.byte	0x04, 0x2f
        /*0002*/ 	.short	(.L_2 - .L_1)
	.align		4
.L_1:
        /*0004*/ 	.word	index@(odd_even_phase1)
        /*0008*/ 	.word	0x0000000a


	//----- nvinfo : EIATTR_FRAME_SIZE
	.align		4
.L_2:
        /*000c*/ 	.byte	0x04, 0x11
        /*000e*/ 	.short	(.L_4 - .L_3)
	.align		4
.L_3:
        /*0010*/ 	.word	index@(odd_even_phase1)
        /*0014*/ 	.word	0x00000000


	//----- nvinfo : EIATTR_REGCOUNT
	.align		4
.L_4:
        /*0018*/ 	.byte	0x04, 0x2f
        /*001a*/ 	.short	(.L_6 - .L_5)
	.align		4
.L_5:
        /*001c*/ 	.word	index@(odd_even_phase2)
        /*0020*/ 	.word	0x0000000e


	//----- nvinfo : EIATTR_FRAME_SIZE
	.align		4
.L_6:
        /*0024*/ 	.byte	0x04, 0x11
        /*0026*/ 	.short	(.L_8 - .L_7)
	.align		4
.L_7:
        /*0028*/ 	.word	index@(odd_even_phase2)
        /*002c*/ 	.word	0x00000000


	//----- nvinfo : EIATTR_MIN_STACK_SIZE
	.align		4
.L_8:
        /*0030*/ 	.byte	0x04, 0x12
        /*0032*/ 	.short	(.L_10 - .L_9)
	.align		4
.L_9:
        /*0034*/ 	.word	index@(odd_even_phase2)
        /*0038*/ 	.word	0x00000000


	//----- nvinfo : EIATTR_MIN_STACK_SIZE
	.align		4
.L_10:
        /*003c*/ 	.byte	0x04, 0x12
        /*003e*/ 	.short	(.L_12 - .L_11)
	.align		4
.L_11:
        /*0040*/ 	.word	index@(odd_even_phase1)
        /*0044*/ 	.word	0x00000000
.L_12:


//--------------------- .nv.compat                --------------------------
	.section	.nv.compat,"",@"SHT_CUDA_COMPAT_INFO"
	.align	4
        /*0000*/ 	.byte	0x02, 0x09, 0x00, 0x00, 0x02, 0x02, 0x01, 0x00, 0x02, 0x05, 0x05, 0x00, 0x03, 0x07, 0x01, 0x01
        /*0010*/ 	.byte	0x02, 0x03, 0x00, 0x00, 0x02, 0x06, 0x01, 0x00, 0x04, 0x0b, 0x08, 0x00, 0x09, 0x00, 0x00, 0x00
        /*0020*/ 	.byte	0x00, 0x00, 0x00, 0x00


//--------------------- .nv.info.odd_even_phase2  --------------------------
	.section	.nv.info.odd_even_phase2,"",@"SHT_CUDA_INFO"
	.sectionflags	@""
	.align	4


	//----- nvinfo : EIATTR_CUDA_API_VERSION
	.align		4
        /*0000*/ 	.byte	0x04, 0x37
        /*0002*/ 	.short	(.L_14 - .L_13)
.L_13:
        /*0004*/ 	.word	0x00000082


	//----- nvinfo : EIATTR_KPARAM_INFO
	.align		4
.L_14:
        /*0008*/ 	.byte	0x04, 0x17
        /*000a*/ 	.short	(.L_16 - .L_15)
.L_15:
        /*000c*/ 	.word	0x00000000
        /*0010*/ 	.short	0x0003
        /*0012*/ 	.short	0x0010
        /*0014*/ 	.byte	0x00, 0xf0, 0x11, 0x00


	//----- nvinfo : EIATTR_KPARAM_INFO
	.align		4
.L_16:
        /*0018*/ 	.byte	0x04, 0x17
        /*001a*/ 	.short	(.L_18 - .L_17)
.L_17:
        /*001c*/ 	.word	0x00000000
        /*0020*/ 	.short	0x0002
        /*0022*/ 	.short	0x000c
        /*0024*/ 	.byte	0x00, 0xf0, 0x11, 0x00


	//----- nvinfo : EIATTR_KPARAM_INFO
	.align		4
.L_18:
        /*0028*/ 	.byte	0x04, 0x17
        /*002a*/ 	.short	(.L_20 - .L_19)
.L_19:
        /*002c*/ 	.word	0x00000000
        /*0030*/ 	.short	0x0001
        /*0032*/ 	.short	0x0008
        /*0034*/ 	.byte	0x00, 0xf0, 0x11, 0x00


	//----- nvinfo : EIATTR_KPARAM_INFO
	.align		4
.L_20:
        /*0038*/ 	.byte	0x04, 0x17
        /*003a*/ 	.short	(.L_22 - .L_21)
.L_21:
        /*003c*/ 	.word	0x00000000
        /*0040*/ 	.short	0x0000
        /*0042*/ 	.short	0x0000
        /*0044*/ 	.byte	0x00, 0xf5, 0x21, 0x00


	//----- nvinfo : EIATTR_SPARSE_MMA_MASK
	.align		4
.L_22:
        /*0048*/ 	.byte	0x03, 0x50
        /*004a*/ 	.short	0x0000


	//----- nvinfo : EIATTR_MAXREG_COUNT
	.align		4
        /*004c*/ 	.byte	0x03, 0x1b
        /*004e*/ 	.short	0x00ff


	//----- nvinfo : EIATTR_MERCURY_ISA_VERSION
	.align		4
        /*0050*/ 	.byte	0x03, 0x5f
        /*0052*/ 	.short	0x0101


	//----- nvinfo : EIATTR_VRC_CTA_INIT_COUNT
	.align		4
        /*0054*/ 	.byte	0x02, 0x4a
	.zero		1
	.zero		1


	//----- nvinfo : EIATTR_EXIT_INSTR_OFFSETS
	.align		4
        /*0058*/ 	.byte	0x04, 0x1c
        /*005a*/ 	.short	(.L_24 - .L_23)


	//   ....[0]....
.L_23:
        /*005c*/ 	.word	0x00000320


	//   ....[1]....
        /*0060*/ 	.word	0x000003a0


	//   ....[2]....
        /*0064*/ 	.word	0x000003d0


	//----- nvinfo : EIATTR_CBANK_PARAM_SIZE
	.align		4
.L_24:
        /*0068*/ 	.byte	0x03, 0x19
        /*006a*/ 	.short	0x0014


	//----- nvinfo : EIATTR_PARAM_CBANK
	.align		4
        /*006c*/ 	.byte	0x04, 0x0a
        /*006e*/ 	.short	(.L_26 - .L_25)
	.align		4
.L_25:
        /*0070*/ 	.word	index@(.nv.constant0.odd_even_phase2)
        /*0074*/ 	.short	0x0380
        /*0076*/ 	.short	0x0014


	//----- nvinfo : EIATTR_SW_WAR
	.align		4
.L_26:
        /*0078*/ 	.byte	0x04, 0x36
        /*007a*/ 	.short	(.L_28 - .L_27)
.L_27:
        /*007c*/ 	.word	0x00000008
.L_28:


//--------------------- .nv.info.odd_even_phase1  --------------------------
	.section	.nv.info.odd_even_phase1,"",@"SHT_CUDA_INFO"
	.sectionflags	@""
	.align	4


	//----- nvinfo : EIATTR_CUDA_API_VERSION
	.align		4
        /*0000*/ 	.byte	0x04, 0x37
        /*0002*/ 	.short	(.L_30 - .L_29)
.L_29:
        /*0004*/ 	.word	0x00000082


	//----- nvinfo : EIATTR_KPARAM_INFO
	.align		4
.L_30:
        /*0008*/ 	.byte	0x04, 0x17
        /*000a*/ 	.short	(.L_32 - .L_31)
.L_31:
        /*000c*/ 	.word	0x00000000
        /*0010*/ 	.short	0x0002
        /*0012*/ 	.short	0x000c
        /*0014*/ 	.byte	0x00, 0xf0, 0x11, 0x00


	//----- nvinfo : EIATTR_KPARAM_INFO
	.align		4
.L_32:
        /*0018*/ 	.byte	0x04, 0x17
        /*001a*/ 	.short	(.L_34 - .L_33)
.L_33:
        /*001c*/ 	.word	0x00000000
        /*0020*/ 	.short	0x0001
        /*0022*/ 	.short	0x0008
        /*0024*/ 	.byte	0x00, 0xf0, 0x11, 0x00


	//----- nvinfo : EIATTR_KPARAM_INFO
	.align		4
.L_34:
        /*0028*/ 	.byte	0x04, 0x17
        /*002a*/ 	.short	(.L_36 - .L_35)
.L_35:
        /*002c*/ 	.word	0x00000000
        /*0030*/ 	.short	0x0000
        /*0032*/ 	.short	0x0000
        /*0034*/ 	.byte	0x00, 0xf5, 0x21, 0x00


	//----- nvinfo : EIATTR_SPARSE_MMA_MASK
	.align		4
.L_36:
        /*0038*/ 	.byte	0x03, 0x50
        /*003a*/ 	.short	0x0000


	//----- nvinfo : EIATTR_MAXREG_COUNT
	.align		4
        /*003c*/ 	.byte	0x03, 0x1b
        /*003e*/ 	.short	0x00ff


	//----- nvinfo : EIATTR_MERCURY_ISA_VERSION
	.align		4
        /*0040*/ 	.byte	0x03, 0x5f
        /*0042*/ 	.short	0x0101


	//----- nvinfo : EIATTR_VRC_CTA_INIT_COUNT
	.align		4
        /*0044*/ 	.byte	0x02, 0x4a
	.zero		1
	.zero		1


	//----- nvinfo : EIATTR_EXIT_INSTR_OFFSETS
	.align		4
        /*0048*/ 	.byte	0x04, 0x1c
        /*004a*/ 	.short	(.L_38 - .L_37)


	//   ....[0]....
.L_37:
        /*004c*/ 	.word	0x00000140


	//   ....[1]....
        /*0050*/ 	.word	0x000001c0


	//   ....[2]....
        /*0054*/ 	.word	0x000001f0


	//----- nvinfo : EIATTR_CBANK_PARAM_SIZE
	.align		4
.L_38:
        /*0058*/ 	.byte	0x03, 0x19
        /*005a*/ 	.short	0x0010


	//----- nvinfo : EIATTR_PARAM_CBANK
	.align		4
        /*005c*/ 	.byte	0x04, 0x0a
        /*005e*/ 	.short	(.L_40 - .L_39)
	.align		4
.L_39:
        /*0060*/ 	.word	index@(.nv.constant0.odd_even_phase1)
        /*0064*/ 	.short	0x0380
        /*0066*/ 	.short	0x0010


	//----- nvinfo : EIATTR_SW_WAR
	.align		4
.L_40:
        /*0068*/ 	.byte	0x04, 0x36
        /*006a*/ 	.short	(.L_42 - .L_41)
.L_41:
        /*006c*/ 	.word	0x00000008
.L_42:


//--------------------- .nv.callgraph             --------------------------
	.section	.nv.callgraph,"",@"SHT_CUDA_CALLGRAPH"
	.align	4
	.sectionentsize	8
	.align		4
        /*0000*/ 	.word	0x00000000
	.align		4
        /*0004*/ 	.word	0xffffffff
	.align		4
        /*0008*/ 	.word	0x00000000
	.align		4
        /*000c*/ 	.word	0xfffffffe
	.align		4
        /*0010*/ 	.word	0x00000000
	.align		4
        /*0014*/ 	.word	0xfffffffd
	.align		4
        /*0018*/ 	.word	0x00000000
	.align		4
        /*001c*/ 	.word	0xfffffffc


//--------------------- .nv.constant4             --------------------------
	.section	.nv.constant4,"a",@progbits
	.align	8
	.align		8
.nv.constant4:
        /*0000*/ 	.dword	THREADS_IN_BLOCK


//--------------------- .text.odd_even_phase2     --------------------------
	.section	.text.odd_even_phase2,"ax",@progbits
	.align	128
        .global         odd_even_phase2
        .type           odd_even_phase2,@function
        .size           odd_even_phase2,(.L_x_2 - odd_even_phase2)
        .other          odd_even_phase2,@"STO_CUDA_ENTRY STV_DEFAULT"
odd_even_phase2:
.text.odd_even_phase2:
[----:B------:R-:W-:Y:S01]  /*0000*/  LDC R1, c[0x0][0x37c] ;  /* 0x0000df00ff017b82 */ /* 0x000fe20000000800 */
[----:B------:R-:W0:Y:S01]  /*0010*/  LDCU.64 UR8, c[0x0][0x388] ;  /* 0x00007100ff0877ac */ /* 0x000e220008000a00 */
[----:B------:R-:W-:Y:S01]  /*0020*/  IMAD.MOV.U32 R0, RZ, RZ, 0x1 ;  /* 0x00000001ff007424 */ /* 0x000fe200078e00ff */
[----:B------:R-:W1:Y:S05]  /*0030*/  S2R R9, SR_TID.Y ;  /* 0x0000000000097919 */ /* 0x000e6a0000002200 */
[----:B------:R-:W1:Y:S01]  /*0040*/  S2UR UR6, SR_CTAID.Y ;  /* 0x00000000000679c3 */ /* 0x000e620000002600 */
[----:B------:R-:W2:Y:S01]  /*0050*/  LDCU UR5, c[0x0][0x360] ;  /* 0x00006c00ff0577ac */ /* 0x000ea20008000800 */
[----:B------:R-:W2:Y:S06]  /*0060*/  S2R R7, SR_TID.X ;  /* 0x0000000000077919 */ /* 0x000eac0000002100 */
[----:B------:R-:W1:Y:S01]  /*0070*/  LDC R2, c[0x0][0x364] ;  /* 0x0000d900ff027b82 */ /* 0x000e620000000800 */
[----:B0-----:R-:W-:-:S07]  /*0080*/  SHF.L.U32 R0, R0, UR8, RZ ;  /* 0x0000000800007c19 */ /* 0x001fce00080006ff */
[----:B------:R-:W0:Y:S01]  /*0090*/  S2UR UR4, SR_CTAID.X ;  /* 0x00000000000479c3 */ /* 0x000e220000002500 */
[----:B------:R-:W-:-:S04]  /*00a0*/  IADD3 R4, PT, PT, -R0, UR9, RZ ;  /* 0x0000000900047c10 */ /* 0x000fc8000fffe1ff */
[----:B------:R-:W-:-:S03]  /*00b0*/  IABS R6, R4 ;  /* 0x0000000400067213 */ /* 0x000fc60000000000 */
[----:B------:R-:W0:Y:S01]  /*00c0*/  LDC R11, c[0x0][0x370] ;  /* 0x0000dc00ff0b7b82 */ /* 0x000e220000000800 */
[----:B------:R-:W3:Y:S01]  /*00d0*/  I2F.RP R5, R6 ;  /* 0x0000000600057306 */ /* 0x000ee20000209400 */
[----:B-1----:R-:W-:-:S07]  /*00e0*/  IMAD R2, R2, UR6, R9 ;  /* 0x0000000602027c24 */ /* 0x002fce000f8e0209 */
[----:B---3--:R-:W1:Y:S01]  /*00f0*/  MUFU.RCP R5, R5 ;  /* 0x0000000500057308 */ /* 0x008e620000001000 */
[----:B0-----:R-:W-:Y:S01]  /*0100*/  IMAD R2, R2, R11, UR4 ;  /* 0x0000000402027e24 */ /* 0x001fe2000f8e020b */
[----:B------:R-:W0:Y:S01]  /*0110*/  LDCU UR4, c[0x0][0x390] ;  /* 0x00007200ff0477ac */ /* 0x000e220008000800 */
[----:B-1----:R-:W-:Y:S02]  /*0120*/  VIADD R3, R5, 0xffffffe ;  /* 0x0ffffffe05037836 */ /* 0x002fe40000000000 */
[----:B--2---:R-:W-:Y:S01]  /*0130*/  IMAD R5, R2, UR5, R7 ;  /* 0x0000000502057c24 */ /* 0x004fe2000f8e0207 */
[----:B------:R-:W-:-:S03]  /*0140*/  IABS R2, R4 ;  /* 0x0000000400027213 */ /* 0x000fc60000000000 */
[----:B------:R-:W1:Y:S01]  /*0150*/  F2I.FTZ.U32.TRUNC.NTZ R3, R3 ;  /* 0x0000000300037305 */ /* 0x000e62000021f000 */
[----:B------:R-:W-:Y:S01]  /*0160*/  IABS R8, R5 ;  /* 0x0000000500087213 */ /* 0x000fe20000000000 */
[----:B-1----:R-:W-:-:S04]  /*0170*/  IMAD.MOV R9, RZ, RZ, -R3 ;  /* 0x000000ffff097224 */ /* 0x002fc800078e0a03 */
[----:B------:R-:W-:Y:S01]  /*0180*/  IMAD R7, R9, R6, RZ ;  /* 0x0000000609077224 */ /* 0x000fe200078e02ff */
[----:B------:R-:W-:Y:S01]  /*0190*/  IADD3 R9, PT, PT, RZ, -R2, RZ ;  /* 0x80000002ff097210 */ /* 0x000fe20007ffe0ff */
[----:B------:R-:W-:-:S04]  /*01a0*/  IMAD.MOV.U32 R2, RZ, RZ, RZ ;  /* 0x000000ffff027224 */ /* 0x000fc800078e00ff */
[----:B------:R-:W-:Y:S01]  /*01b0*/  IMAD.HI.U32 R2, R3, R7, R2 ;  /* 0x0000000703027227 */ /* 0x000fe200078e0002 */
[----:B------:R-:W-:-:S03]  /*01c0*/  MOV R7, R9 ;  /* 0x0000000900077202 */ /* 0x000fc60000000f00 */
[----:B------:R-:W-:-:S04]  /*01d0*/  IMAD.MOV.U32 R3, RZ, RZ, R8 ;  /* 0x000000ffff037224 */ /* 0x000fc800078e0008 */
[----:B------:R-:W-:-:S04]  /*01e0*/  IMAD.HI.U32 R2, R2, R3, RZ ;  /* 0x0000000302027227 */ /* 0x000fc800078e00ff */
[----:B------:R-:W-:-:S05]  /*01f0*/  IMAD R3, R2, R7, R3 ;  /* 0x0000000702037224 */ /* 0x000fca00078e0203 */
[----:B------:R-:W-:-:S13]  /*0200*/  ISETP.GT.U32.AND P2, PT, R6, R3, PT ;  /* 0x000000030600720c */ /* 0x000fda0003f44070 */
[----:B------:R-:W-:Y:S02]  /*0210*/  @!P2 IMAD.IADD R3, R3, 0x1, -R6 ;  /* 0x000000010303a824 */ /* 0x000fe400078e0a06 */
[----:B------:R-:W-:Y:S01]  /*0220*/  @!P2 VIADD R2, R2, 0x1 ;  /* 0x000000010202a836 */ /* 0x000fe20000000000 */
[----:B------:R-:W-:Y:S02]  /*0230*/  ISETP.NE.AND P2, PT, R4, RZ, PT ;  /* 0x000000ff0400720c */ /* 0x000fe40003f45270 */
[----:B------:R-:W-:Y:S02]  /*0240*/  ISETP.GE.U32.AND P0, PT, R3, R6, PT ;  /* 0x000000060300720c */ /* 0x000fe40003f06070 */
[----:B------:R-:W-:-:S04]  /*0250*/  LOP3.LUT R3, R5, R4, RZ, 0x3c, !PT ;  /* 0x0000000405037212 */ /* 0x000fc800078e3cff */
[----:B------:R-:W-:-:S07]  /*0260*/  ISETP.GE.AND P1, PT, R3, RZ, PT ;  /* 0x000000ff0300720c */ /* 0x000fce0003f26270 */
[----:B------:R-:W-:-:S05]  /*0270*/  @P0 IADD3 R2, PT, PT, R2, 0x1, RZ ;  /* 0x0000000102020810 */ /* 0x000fca0007ffe0ff */
[----:B------:R-:W-:Y:S01]  /*0280*/  IMAD.MOV.U32 R3, RZ, RZ, R2 ;  /* 0x000000ffff037224 */ /* 0x000fe200078e0002 */
[----:B------:R-:W-:-:S03]  /*0290*/  SHF.R.S32.HI R2, RZ, UR8, R5 ;  /* 0x00000008ff027c19 */ /* 0x000fc60008011405 */
[----:B------:R-:W-:Y:S01]  /*02a0*/  @!P1 IMAD.MOV R3, RZ, RZ, -R3 ;  /* 0x000000ffff039224 */ /* 0x000fe200078e0a03 */
[----:B------:R-:W-:-:S04]  /*02b0*/  @!P2 LOP3.LUT R3, RZ, R4, RZ, 0x33, !PT ;  /* 0x00000004ff03a212 */ /* 0x000fc800078e33ff */
[----:B------:R-:W-:-:S05]  /*02c0*/  LEA R2, R3, R2, 0x1 ;  /* 0x0000000203027211 */ /* 0x000fca00078e08ff */
[----:B------:R-:W-:-:S05]  /*02d0*/  VIADD R2, R2, 0x1 ;  /* 0x0000000102027836 */ /* 0x000fca0000000000 */
[----:B------:R-:W-:-:S04]  /*02e0*/  SHF.L.U32 R2, R2, UR8, RZ ;  /* 0x0000000802027c19 */ /* 0x000fc800080006ff */
[----:B------:R-:W-:-:S04]  /*02f0*/  IADD3 R5, PT, PT, R5, R2, RZ ;  /* 0x0000000205057210 */ /* 0x000fc80007ffe0ff */
[----:B------:R-:W-:-:S04]  /*0300*/  VIADDMNMX R2, R5, R0, R5, !PT ;  /* 0x0000000005027246 */ /* 0x000fc80007800105 */
[----:B0-----:R-:W-:-:S13]  /*0310*/  ISETP.GE.AND P0, PT, R2, UR4, PT ;  /* 0x0000000402007c0c */ /* 0x001fda000bf06270 */
[----:B------:R-:W-:Y:S05]  /*0320*/  @P0 EXIT ;  /* 0x000000000000094d */ /* 0x000fea0003800000 */
[----:B------:R-:W0:Y:S01]  /*0330*/  LDC.64 R2, c[0x0][0x380] ;  /* 0x0000e000ff027b82 */ /* 0x000e220000000a00 */
[----:B------:R-:W1:Y:S01]  /*0340*/  LDCU.64 UR4, c[0x0][0x358] ;  /* 0x00006b00ff0477ac */ /* 0x000e620008000a00 */
[----:B0-----:R-:W-:-:S05]  /*0350*/  IMAD.WIDE R2, R5, 0x4, R2 ;  /* 0x0000000405027825 */ /* 0x001fca00078e0202 */
[----:B-1----:R-:W2:Y:S01]  /*0360*/  LDG.E R7, desc[UR4][R2.64] ;  /* 0x0000000402077981 */ /* 0x002ea2000c1e1900 */
[----:B------:R-:W-:-:S05]  /*0370*/  IMAD.WIDE R4, R0, 0x4, R2 ;  /* 0x0000000400047825 */ /* 0x000fca00078e0202 */
[----:B------:R-:W2:Y:S02]  /*0380*/  LDG.E R0, desc[UR4][R4.64] ;  /* 0x0000000404007981 */ /* 0x000ea4000c1e1900 */
[----:B--2---:R-:W-:-:S13]  /*0390*/  ISETP.GE.AND P0, PT, R0, R7, PT ;  /* 0x000000070000720c */ /* 0x004fda0003f06270 */
[----:B------:R-:W-:Y:S05]  /*03a0*/  @P0 EXIT ;  /* 0x000000000000094d */ /* 0x000fea0003800000 */
[----:B------:R-:W-:Y:S04]  /*03b0*/  ATOMG.E.EXCH.STRONG.GPU PT, RZ, desc[UR4][R4.64], R7 ;  /* 0x8000000704ff79a8 */ /* 0x000fe8000c1ef104 */
[----:B------:R-:W-:Y:S01]  /*03c0*/  ATOMG.E.EXCH.STRONG.GPU PT, RZ, desc[UR4][R2.64], R0 ;  /* 0x8000000002ff79a8 */ /* 0x000fe2000c1ef104 */
[----:B------:R-:W-:Y:S05]  /*03d0*/  EXIT ;  /* 0x000000000000794d */ /* 0x000fea0003800000 */
.L_x_0:
[----:B------:R-:W-:-:S00]  /*03e0*/  BRA `(.L_x_0) ;  /* 0xfffffffc00fc7947 */ /* 0x000fc0000383ffff */
[----:B------:R-:W-:-:S00]  /*03f0*/  NOP ;  /* 0x0000000000007918 */ /* 0x000fc00000000000 */
        /* <DEDUP_REMOVED lines=8> */
.L_x_2:


//--------------------- .text.odd_even_phase1     --------------------------
	.section	.text.odd_even_phase1,"ax",@progbits
	.align	128
        .global         odd_even_phase1
        .type           odd_even_phase1,@function
        .size           odd_even_phase1,(.L_x_3 - odd_even_phase1)
        .other          odd_even_phase1,@"STO_CUDA_ENTRY STV_DEFAULT"
odd_even_phase1:
.text.odd_even_phase1:
[----:B------:R-:W-:Y:S01]  /*0000*/  LDC R1, c[0x0][0x37c] ;  /* 0x0000df00ff017b82 */ /* 0x000fe20000000800 */
[----:B------:R-:W0:Y:S01]  /*0010*/  S2R R5, SR_TID.Y ;  /* 0x0000000000057919 */ /* 0x000e220000002200 */
[----:B------:R-:W1:Y:S06]  /*0020*/  LDCU UR5, c[0x0][0x360] ;  /* 0x00006c00ff0577ac */ /* 0x000e6c0008000800 */
[----:B------:R-:W0:Y:S01]  /*0030*/  S2UR UR6, SR_CTAID.Y ;  /* 0x00000000000679c3 */ /* 0x000e220000002600 */
[----:B------:R-:W-:Y:S01]  /*0040*/  HFMA2 R4, -RZ, RZ, 0, 5.9604644775390625e-08 ;  /* 0x00000001ff047431 */ /* 0x000fe200000001ff */
[----:B------:R-:W1:Y:S01]  /*0050*/  S2R R3, SR_TID.X ;  /* 0x0000000000037919 */ /* 0x000e620000002100 */
[----:B------:R-:W2:Y:S05]  /*0060*/  LDCU.64 UR8, c[0x0][0x388] ;  /* 0x00007100ff0877ac */ /* 0x000eaa0008000a00 */
[----:B------:R-:W0:Y:S08]  /*0070*/  LDC R0, c[0x0][0x364] ;  /* 0x0000d900ff007b82 */ /* 0x000e300000000800 */
[----:B------:R-:W3:Y:S01]  /*0080*/  S2UR UR4, SR_CTAID.X ;  /* 0x00000000000479c3 */ /* 0x000ee20000002500 */
[----:B--2---:R-:W-:-:S07]  /*0090*/  SHF.L.U32 R4, R4, UR8, RZ ;  /* 0x0000000804047c19 */ /* 0x004fce00080006ff */
[----:B------:R-:W3:Y:S01]  /*00a0*/  LDC R7, c[0x0][0x370] ;  /* 0x0000dc00ff077b82 */ /* 0x000ee20000000800 */
[----:B0-----:R-:W-:-:S04]  /*00b0*/  IMAD R0, R0, UR6, R5 ;  /* 0x0000000600007c24 */ /* 0x001fc8000f8e0205 */
[----:B---3--:R-:W-:Y:S01]  /*00c0*/  IMAD R0, R0, R7, UR4 ;  /* 0x0000000400007e24 */ /* 0x008fe2000f8e0207 */
[----:B------:R-:W-:Y:S02]  /*00d0*/  UMOV UR4, 0xffffffff ;  /* 0xffffffff00047882 */ /* 0x000fe40000000000 */
[----:B------:R-:W-:Y:S01]  /*00e0*/  USHF.L.U32 UR4, UR4, UR8, URZ ;  /* 0x0000000804047299 */ /* 0x000fe200080006ff */
[----:B-1----:R-:W-:-:S05]  /*00f0*/  IMAD R0, R0, UR5, R3 ;  /* 0x0000000500007c24 */ /* 0x002fca000f8e0203 */
[----:B------:R-:W-:-:S04]  /*0100*/  LOP3.LUT R3, R0, UR4, RZ, 0xc0, !PT ;  /* 0x0000000400037c12 */ /* 0x000fc8000f8ec0ff */
[----:B------:R-:W-:-:S04]  /*0110*/  IADD3 R5, PT, PT, R0, R3, RZ ;  /* 0x0000000300057210 */ /* 0x000fc80007ffe0ff */
[----:B------:R-:W-:-:S04]  /*0120*/  VIADDMNMX R0, R5, R4, R5, !PT ;  /* 0x0000000405007246 */ /* 0x000fc80007800105 */
[----:B------:R-:W-:-:S13]  /*0130*/  ISETP.GE.AND P0, PT, R0, UR9, PT ;  /* 0x0000000900007c0c */ /* 0x000fda000bf06270 */
        /* <DEDUP_REMOVED lines=12> */
.L_x_1:
        /* <DEDUP_REMOVED lines=16> */
.L_x_3:


//--------------------- .nv.global.init           --------------------------
	.section	.nv.global.init,"aw",@progbits
	.align	4
.nv.global.init:
	.type		THREADS_IN_BLOCK,@object
	.size		THREADS_IN_BLOCK,(.L_0 - THREADS_IN_BLOCK)
THREADS_IN_BLOCK:
        /*0000*/ 	.byte	0x00, 0x04, 0x00, 0x00
.L_0:


//--------------------- .nv.shared.reserved.0     --------------------------
	.section	.nv.shared.reserved.0,"aw",@nobits
	.weak		__nv_reservedSMEM_offset_0_alias
	.size		__nv_reservedSMEM_offset_0_alias, 0, 64
	.other		__nv_reservedSMEM_offset_0_alias,@"STO_CUDA_RESERVED_SHARED STV_DEFAULT"
__nv_reservedSMEM_offset_0_alias:
	.zero		0
	.zero		64


//--------------------- .nv.constant0.odd_even_phase2 --------------------------
	.section	.nv.constant0.odd_even_phase2,"a",@progbits
	.sectionflags	@""
	.align	4
.nv.constant0.odd_even_phase2:
	.zero		916


//--------------------- .nv.constant0.odd_even_phase1 --------------------------
	.section	.nv.constant0.odd_even_phase1,"a",@progbits
	.sectionflags	@""
	.align	4
.nv.constant0.odd_even_phase1:
	.zero		912


//--------------------- SYMBOLS --------------------------

	.type		.nv.reservedSmem.offset0,@object
	.size		.nv.reservedSmem.offset0,0x4
